//
// Generated by NVIDIA NVVM Compiler
//
// Compiler Build ID: CL-36424714
// Cuda compilation tools, release 13.0, V13.0.88
// Based on NVVM 20.0.0
//

.version 9.0
.target sm_100
.address_size 64

	// .globl	invokeBlockSumKernel
// _ZZ20invokeBlockSumKernelE12temp_storage has been demoted
.global .align 1 .b8 _ZN34_INTERNAL_b0713691_4_k_cu_671746e84cuda3std3__45__cpo5beginE[1];
.global .align 1 .b8 _ZN34_INTERNAL_b0713691_4_k_cu_671746e84cuda3std3__45__cpo3endE[1];
.global .align 1 .b8 _ZN34_INTERNAL_b0713691_4_k_cu_671746e84cuda3std3__45__cpo6cbeginE[1];
.global .align 1 .b8 _ZN34_INTERNAL_b0713691_4_k_cu_671746e84cuda3std3__45__cpo4cendE[1];
.global .align 1 .b8 _ZN34_INTERNAL_b0713691_4_k_cu_671746e84cuda3std3__45__cpo6rbeginE[1];
.global .align 1 .b8 _ZN34_INTERNAL_b0713691_4_k_cu_671746e84cuda3std3__45__cpo4rendE[1];
.global .align 1 .b8 _ZN34_INTERNAL_b0713691_4_k_cu_671746e84cuda3std3__45__cpo7crbeginE[1];
.global .align 1 .b8 _ZN34_INTERNAL_b0713691_4_k_cu_671746e84cuda3std3__45__cpo5crendE[1];
.global .align 1 .b8 _ZN34_INTERNAL_b0713691_4_k_cu_671746e84cuda3std3__436_GLOBAL__N__b0713691_4_k_cu_671746e86ignoreE[1];
.global .align 1 .b8 _ZN34_INTERNAL_b0713691_4_k_cu_671746e84cuda3std3__419piecewise_constructE[1];
.global .align 1 .b8 _ZN34_INTERNAL_b0713691_4_k_cu_671746e84cuda3std3__48in_placeE[1];
.global .align 1 .b8 _ZN34_INTERNAL_b0713691_4_k_cu_671746e84cuda3std3__420unreachable_sentinelE[1];
.global .align 1 .b8 _ZN34_INTERNAL_b0713691_4_k_cu_671746e84cuda3std6ranges3__45__cpo4swapE[1];
.global .align 1 .b8 _ZN34_INTERNAL_b0713691_4_k_cu_671746e84cuda3std6ranges3__45__cpo9iter_moveE[1];
.global .align 1 .b8 _ZN34_INTERNAL_b0713691_4_k_cu_671746e84cuda3std6ranges3__45__cpo5beginE[1];
.global .align 1 .b8 _ZN34_INTERNAL_b0713691_4_k_cu_671746e84cuda3std6ranges3__45__cpo3endE[1];
.global .align 1 .b8 _ZN34_INTERNAL_b0713691_4_k_cu_671746e84cuda3std6ranges3__45__cpo6cbeginE[1];
.global .align 1 .b8 _ZN34_INTERNAL_b0713691_4_k_cu_671746e84cuda3std6ranges3__45__cpo4cendE[1];
.global .align 1 .b8 _ZN34_INTERNAL_b0713691_4_k_cu_671746e84cuda3std6ranges3__45__cpo7advanceE[1];
.global .align 1 .b8 _ZN34_INTERNAL_b0713691_4_k_cu_671746e84cuda3std6ranges3__45__cpo9iter_swapE[1];
.global .align 1 .b8 _ZN34_INTERNAL_b0713691_4_k_cu_671746e84cuda3std6ranges3__45__cpo4nextE[1];
.global .align 1 .b8 _ZN34_INTERNAL_b0713691_4_k_cu_671746e84cuda3std6ranges3__45__cpo4prevE[1];
.global .align 1 .b8 _ZN34_INTERNAL_b0713691_4_k_cu_671746e84cuda3std6ranges3__45__cpo4dataE[1];
.global .align 1 .b8 _ZN34_INTERNAL_b0713691_4_k_cu_671746e84cuda3std6ranges3__45__cpo5cdataE[1];
.global .align 1 .b8 _ZN34_INTERNAL_b0713691_4_k_cu_671746e84cuda3std6ranges3__45__cpo4sizeE[1];
.global .align 1 .b8 _ZN34_INTERNAL_b0713691_4_k_cu_671746e84cuda3std6ranges3__45__cpo5ssizeE[1];
.global .align 1 .b8 _ZN34_INTERNAL_b0713691_4_k_cu_671746e84cuda3std6ranges3__45__cpo8distanceE[1];
.global .align 1 .b8 _ZN34_INTERNAL_b0713691_4_k_cu_671746e86thrust24THRUST_300001_SM_1000_NS6system6detail10sequential3seqE[1];

.visible .entry invokeBlockSumKernel(
	.param .u32 invokeBlockSumKernel_param_0,
	.param .u64 .ptr .align 1 invokeBlockSumKernel_param_1,
	.param .u64 .ptr .align 1 invokeBlockSumKernel_param_2
)
{
	.reg .pred 	%p<4>;
	.reg .b32 	%r<45>;
	.reg .b64 	%rd<57>;
	// demoted variable
	.shared .align 4 .b8 _ZZ20invokeBlockSumKernelE12temp_storage[16];
	ld.param.u64 	%rd3, [invokeBlockSumKernel_param_1];
	ld.param.u64 	%rd2, [invokeBlockSumKernel_param_2];
	mov.u32 	%r1, %tid.x;
	cvt.u64.u32 	%rd4, %r1;
	mov.u32 	%r5, %ctaid.x;
	mov.u32 	%r6, %ntid.x;
	mul.wide.u32 	%rd5, %r5, %r6;
	add.s64 	%rd1, %rd5, %rd4;
	cvta.to.global.u64 	%rd6, %rd3;
	shl.b64 	%rd7, %rd1, 32;
	shr.s64 	%rd8, %rd7, 29;
	add.s64 	%rd9, %rd6, %rd8;
	ld.global.u32 	%r7, [%rd9];
	add.s64 	%rd10, %rd7, 274877906944;
	shr.s64 	%rd11, %rd10, 29;
	add.s64 	%rd12, %rd6, %rd11;
	ld.global.u32 	%r8, [%rd12];
	add.s64 	%rd13, %rd7, 549755813888;
	shr.s64 	%rd14, %rd13, 29;
	add.s64 	%rd15, %rd6, %rd14;
	ld.global.u32 	%r9, [%rd15];
	add.s64 	%rd16, %rd7, 824633720832;
	shr.s64 	%rd17, %rd16, 29;
	add.s64 	%rd18, %rd6, %rd17;
	ld.global.u32 	%r10, [%rd18];
	add.s64 	%rd19, %rd7, 1099511627776;
	shr.s64 	%rd20, %rd19, 29;
	add.s64 	%rd21, %rd6, %rd20;
	ld.global.u32 	%r11, [%rd21];
	add.s64 	%rd22, %rd7, 1374389534720;
	shr.s64 	%rd23, %rd22, 29;
	add.s64 	%rd24, %rd6, %rd23;
	ld.global.u32 	%r12, [%rd24];
	add.s64 	%rd25, %rd7, 1649267441664;
	shr.s64 	%rd26, %rd25, 29;
	add.s64 	%rd27, %rd6, %rd26;
	ld.global.u32 	%r13, [%rd27];
	add.s64 	%rd28, %rd7, 1924145348608;
	shr.s64 	%rd29, %rd28, 29;
	add.s64 	%rd30, %rd6, %rd29;
	ld.global.u32 	%r14, [%rd30];
	add.s64 	%rd31, %rd7, 2199023255552;
	shr.s64 	%rd32, %rd31, 29;
	add.s64 	%rd33, %rd6, %rd32;
	ld.global.u32 	%r15, [%rd33];
	add.s64 	%rd34, %rd7, 2473901162496;
	shr.s64 	%rd35, %rd34, 29;
	add.s64 	%rd36, %rd6, %rd35;
	ld.global.u32 	%r16, [%rd36];
	add.s64 	%rd37, %rd7, 2748779069440;
	shr.s64 	%rd38, %rd37, 29;
	add.s64 	%rd39, %rd6, %rd38;
	ld.global.u32 	%r17, [%rd39];
	add.s64 	%rd40, %rd7, 3023656976384;
	shr.s64 	%rd41, %rd40, 29;
	add.s64 	%rd42, %rd6, %rd41;
	ld.global.u32 	%r18, [%rd42];
	add.s64 	%rd43, %rd7, 3298534883328;
	shr.s64 	%rd44, %rd43, 29;
	add.s64 	%rd45, %rd6, %rd44;
	ld.global.u32 	%r19, [%rd45];
	add.s64 	%rd46, %rd7, 3573412790272;
	shr.s64 	%rd47, %rd46, 29;
	add.s64 	%rd48, %rd6, %rd47;
	ld.global.u32 	%r20, [%rd48];
	add.s64 	%rd49, %rd7, 3848290697216;
	shr.s64 	%rd50, %rd49, 29;
	add.s64 	%rd51, %rd6, %rd50;
	ld.global.u32 	%r21, [%rd51];
	add.s64 	%rd52, %rd7, 4123168604160;
	shr.s64 	%rd53, %rd52, 29;
	add.s64 	%rd54, %rd6, %rd53;
	ld.global.u32 	%r22, [%rd54];
	add.s32 	%r23, %r8, %r7;
	add.s32 	%r24, %r23, %r9;
	add.s32 	%r25, %r24, %r10;
	add.s32 	%r26, %r25, %r11;
	add.s32 	%r27, %r26, %r12;
	add.s32 	%r28, %r27, %r13;
	add.s32 	%r29, %r28, %r14;
	add.s32 	%r30, %r29, %r15;
	add.s32 	%r31, %r30, %r16;
	add.s32 	%r32, %r31, %r17;
	add.s32 	%r33, %r32, %r18;
	add.s32 	%r34, %r33, %r19;
	add.s32 	%r35, %r34, %r20;
	add.s32 	%r36, %r35, %r21;
	add.s32 	%r37, %r36, %r22;
	// begin inline asm
	mov.u32 %r4, %laneid;
	// end inline asm
	mov.b32 	%r38, -1;
	redux.sync.add.s32 %r2, %r37, %r38;
	setp.ne.s32 	%p1, %r4, 0;
	@%p1 bra 	$L__BB0_2;
	shr.u32 	%r39, %r1, 3;
	and.b32  	%r40, %r39, 124;
	mov.u32 	%r41, _ZZ20invokeBlockSumKernelE12temp_storage;
	add.s32 	%r42, %r41, %r40;
	st.shared.u32 	[%r42+4], %r2;
$L__BB0_2:
	bar.sync 	0;
	setp.eq.s32 	%p2, %r1, 0;
	ld.shared.u32 	%r43, [_ZZ20invokeBlockSumKernelE12temp_storage+8];
	selp.b32 	%r44, %r43, 0, %p2;
	add.s32 	%r3, %r44, %r2;
	setp.ne.s64 	%p3, %rd1, 0;
	@%p3 bra 	$L__BB0_4;
	cvt.s64.s32 	%rd55, %r3;
	cvta.to.global.u64 	%rd56, %rd2;
	st.global.u64 	[%rd56], %rd55;
$L__BB0_4:
	ret;

}


// ===== COMPILED SASS (sm_100) =====

	.target	sm_100

	.elftype	@"ET_EXEC"


//--------------------- .note.nv.tkinfo           --------------------------
	.section	.note.nv.tkinfo,"",@"SHT_NOTE"
	.sectionflags	@"SHF_NOTE_NV_TKINFO"
	.tkinfo
        /*0018*/ 	.word	0x00000002
        /*0030*/ 	.string	""
        /*0030*/ 	.string	"ptxas"
        /*0030*/ 	.string	"Cuda compilation tools, release 13.0, V13.0.88"
        /*0030*/ 	.string	"Build cuda_13.0.r13.0/compiler.36424714_0"
        /*0030*/ 	.string	"-arch sm_100 -m 64 "



//--------------------- .note.nv.cuinfo           --------------------------
	.section	.note.nv.cuinfo,"",@"SHT_NOTE"
	.sectionflags	@"SHF_NOTE_NV_CUINFO"
        /*0018*/ 	.short	0x0002
        /*001a*/ 	.short	0x0064
        /*001c*/ 	.short	0x0082
	.zero		2


//--------------------- .nv.info                  --------------------------
	.section	.nv.info,"",@"SHT_CUDA_INFO"
	.align	4


	//----- nvinfo : EIATTR_REGCOUNT
	.align		4
        /*0000*/ 	.byte	0x04, 0x2f
        /*0002*/ 	.short	(.L_29 - .L_28)
	.align		4
.L_28:
        /*0004*/ 	.word	index@(invokeBlockSumKernel)
        /*0008*/ 	.word	0x00000020


	//----- nvinfo : EIATTR_FRAME_SIZE
	.align		4
.L_29:
        /*000c*/ 	.byte	0x04, 0x11
        /*000e*/ 	.short	(.L_31 - .L_30)
	.align		4
.L_30:
        /*0010*/ 	.word	index@(invokeBlockSumKernel)
        /*0014*/ 	.word	0x00000000


	//----- nvinfo : EIATTR_MIN_STACK_SIZE
	.align		4
.L_31:
        /*0018*/ 	.byte	0x04, 0x12
        /*001a*/ 	.short	(.L_33 - .L_32)
	.align		4
.L_32:
        /*001c*/ 	.word	index@(invokeBlockSumKernel)
        /*0020*/ 	.word	0x00000000
.L_33:


//--------------------- .nv.compat                --------------------------
	.section	.nv.compat,"",@"SHT_CUDA_COMPAT_INFO"
	.align	4
        /*0000*/ 	.byte	0x02, 0x09, 0x00, 0x00, 0x02, 0x02, 0x01, 0x00, 0x02, 0x05, 0x05, 0x00, 0x03, 0x07, 0x01, 0x01
        /*0010*/ 	.byte	0x02, 0x03, 0x00, 0x00, 0x02, 0x06, 0x01, 0x00, 0x04, 0x0b, 0x08, 0x00, 0x09, 0x00, 0x00, 0x00
        /*0020*/ 	.byte	0x00, 0x00, 0x00, 0x00


//--------------------- .nv.info.invokeBlockSumKernel --------------------------
	.section	.nv.info.invokeBlockSumKernel,"",@"SHT_CUDA_INFO"
	.sectionflags	@""
	.align	4


	//----- nvinfo : EIATTR_CUDA_API_VERSION
	.align		4
        /*0000*/ 	.byte	0x04, 0x37
        /*0002*/ 	.short	(.L_35 - .L_34)
.L_34:
        /*0004*/ 	.word	0x00000082


	//----- nvinfo : EIATTR_KPARAM_INFO
	.align		4
.L_35:
        /*0008*/ 	.byte	0x04, 0x17
        /*000a*/ 	.short	(.L_37 - .L_36)
.L_36:
        /*000c*/ 	.word	0x00000000
        /*0010*/ 	.short	0x0002
        /*0012*/ 	.short	0x0010
        /*0014*/ 	.byte	0x00, 0xf5, 0x21, 0x00


	//----- nvinfo : EIATTR_KPARAM_INFO
	.align		4
.L_37:
        /*0018*/ 	.byte	0x04, 0x17
        /*001a*/ 	.short	(.L_39 - .L_38)
.L_38:
        /*001c*/ 	.word	0x00000000
        /*0020*/ 	.short	0x0001
        /*0022*/ 	.short	0x0008
        /*0024*/ 	.byte	0x00, 0xf5, 0x21, 0x00


	//----- nvinfo : EIATTR_KPARAM_INFO
	.align		4
.L_39:
        /*0028*/ 	.byte	0x04, 0x17
        /*002a*/ 	.short	(.L_41 - .L_40)
.L_40:
        /*002c*/ 	.word	0x00000000
        /*0030*/ 	.short	0x0000
        /*0032*/ 	.short	0x0000
        /*0034*/ 	.byte	0x00, 0xf0, 0x11, 0x00


	//----- nvinfo : EIATTR_SPARSE_MMA_MASK
	.align		4
.L_41:
        /*0038*/ 	.byte	0x03, 0x50
        /*003a*/ 	.short	0x0000


	//----- nvinfo : EIATTR_MAXREG_COUNT
	.align		4
        /*003c*/ 	.byte	0x03, 0x1b
        /*003e*/ 	.short	0x00ff


	//----- nvinfo : EIATTR_NUM_BARRIERS
	.align		4
        /*0040*/ 	.byte	0x02, 0x4c
        /*0042*/ 	.byte	0x01
	.zero		1


	//----- nvinfo : EIATTR_MERCURY_ISA_VERSION
	.align		4
        /*0044*/ 	.byte	0x03, 0x5f
        /*0046*/ 	.short	0x0101


	//----- nvinfo : EIATTR_COOP_GROUP_MASK_REGIDS
	.align		4
        /*0048*/ 	.byte	0x04, 0x29
        /*004a*/ 	.short	(.L_43 - .L_42)


	//   ....[0]....
.L_42:
        /*004c*/ 	.word	0xffffffff


	//----- nvinfo : EIATTR_COOP_GROUP_INSTR_OFFSETS
	.align		4
.L_43:
        /*0050*/ 	.byte	0x04, 0x28
        /*0052*/ 	.short	(.L_45 - .L_44)


	//   ....[0]....
.L_44:
        /*0054*/ 	.word	0x00000650


	//----- nvinfo : EIATTR_VRC_CTA_INIT_COUNT
	.align		4
.L_45:
        /*0058*/ 	.byte	0x02, 0x4a
	.zero		1
	.zero		1


	//----- nvinfo : EIATTR_EXIT_INSTR_OFFSETS
	.align		4
        /*005c*/ 	.byte	0x04, 0x1c
        /*005e*/ 	.short	(.L_47 - .L_46)


	//   ....[0]....
.L_46:
        /*0060*/ 	.word	0x000006e0


	//   ....[1]....
        /*0064*/ 	.word	0x00000750


	//----- nvinfo : EIATTR_CBANK_PARAM_SIZE
	.align		4
.L_47:
        /*0068*/ 	.byte	0x03, 0x19
        /*006a*/ 	.short	0x0018


	//----- nvinfo : EIATTR_PARAM_CBANK
	.align		4
        /*006c*/ 	.byte	0x04, 0x0a
        /*006e*/ 	.short	(.L_49 - .L_48)
	.align		4
.L_48:
        /*0070*/ 	.word	index@(.nv.constant0.invokeBlockSumKernel)
        /*0074*/ 	.short	0x0380
        /*0076*/ 	.short	0x0018


	//----- nvinfo : EIATTR_SW_WAR
	.align		4
.L_49:
        /*0078*/ 	.byte	0x04, 0x36
        /*007a*/ 	.short	(.L_51 - .L_50)
.L_50:
        /*007c*/ 	.word	0x00000008
.L_51:


//--------------------- .nv.callgraph             --------------------------
	.section	.nv.callgraph,"",@"SHT_CUDA_CALLGRAPH"
	.align	4
	.sectionentsize	8
	.align		4
        /*0000*/ 	.word	0x00000000
	.align		4
        /*0004*/ 	.word	0xffffffff
	.align		4
        /*0008*/ 	.word	0x00000000
	.align		4
        /*000c*/ 	.word	0xfffffffe
	.align		4
        /*0010*/ 	.word	0x00000000
	.align		4
        /*0014*/ 	.word	0xfffffffd
	.align		4
        /*0018*/ 	.word	0x00000000
	.align		4
        /*001c*/ 	.word	0xfffffffc


//--------------------- .nv.constant4             --------------------------
	.section	.nv.constant4,"a",@progbits
	.align	8
	.align		8
.nv.constant4:
        /*0000*/ 	.dword	_ZN34_INTERNAL_b0713691_4_k_cu_671746e84cuda3std3__45__cpo5beginE
	.align		8
        /*0008*/ 	.dword	_ZN34_INTERNAL_b0713691_4_k_cu_671746e84cuda3std3__45__cpo3endE
	.align		8
        /*0010*/ 	.dword	_ZN34_INTERNAL_b0713691_4_k_cu_671746e84cuda3std3__45__cpo6cbeginE
	.align		8
        /*0018*/ 	.dword	_ZN34_INTERNAL_b0713691_4_k_cu_671746e84cuda3std3__45__cpo4cendE
	.align		8
        /*0020*/ 	.dword	_ZN34_INTERNAL_b0713691_4_k_cu_671746e84cuda3std3__45__cpo6rbeginE
	.align		8
        /*0028*/ 	.dword	_ZN34_INTERNAL_b0713691_4_k_cu_671746e84cuda3std3__45__cpo4rendE
	.align		8
        /*0030*/ 	.dword	_ZN34_INTERNAL_b0713691_4_k_cu_671746e84cuda3std3__45__cpo7crbeginE
	.align		8
        /*0038*/ 	.dword	_ZN34_INTERNAL_b0713691_4_k_cu_671746e84cuda3std3__45__cpo5crendE
	.align		8
        /*0040*/ 	.dword	_ZN34_INTERNAL_b0713691_4_k_cu_671746e84cuda3std3__436_GLOBAL__N__b0713691_4_k_cu_671746e86ignoreE
	.align		8
        /*0048*/ 	.dword	_ZN34_INTERNAL_b0713691_4_k_cu_671746e84cuda3std3__419piecewise_constructE
	.align		8
        /*0050*/ 	.dword	_ZN34_INTERNAL_b0713691_4_k_cu_671746e84cuda3std3__48in_placeE
	.align		8
        /*0058*/ 	.dword	_ZN34_INTERNAL_b0713691_4_k_cu_671746e84cuda3std3__420unreachable_sentinelE
	.align		8
        /*0060*/ 	.dword	_ZN34_INTERNAL_b0713691_4_k_cu_671746e84cuda3std6ranges3__45__cpo4swapE
	.align		8
        /*0068*/ 	.dword	_ZN34_INTERNAL_b0713691_4_k_cu_671746e84cuda3std6ranges3__45__cpo9iter_moveE
	.align		8
        /*0070*/ 	.dword	_ZN34_INTERNAL_b0713691_4_k_cu_671746e84cuda3std6ranges3__45__cpo5beginE
	.align		8
        /*0078*/ 	.dword	_ZN34_INTERNAL_b0713691_4_k_cu_671746e84cuda3std6ranges3__45__cpo3endE
	.align		8
        /*0080*/ 	.dword	_ZN34_INTERNAL_b0713691_4_k_cu_671746e84cuda3std6ranges3__45__cpo6cbeginE
	.align		8
        /*0088*/ 	.dword	_ZN34_INTERNAL_b0713691_4_k_cu_671746e84cuda3std6ranges3__45__cpo4cendE
	.align		8
        /*0090*/ 	.dword	_ZN34_INTERNAL_b0713691_4_k_cu_671746e84cuda3std6ranges3__45__cpo7advanceE
	.align		8
        /*0098*/ 	.dword	_ZN34_INTERNAL_b0713691_4_k_cu_671746e84cuda3std6ranges3__45__cpo9iter_swapE
	.align		8
        /*00a0*/ 	.dword	_ZN34_INTERNAL_b0713691_4_k_cu_671746e84cuda3std6ranges3__45__cpo4nextE
	.align		8
        /*00a8*/ 	.dword	_ZN34_INTERNAL_b0713691_4_k_cu_671746e84cuda3std6ranges3__45__cpo4prevE
	.align		8
        /*00b0*/ 	.dword	_ZN34_INTERNAL_b0713691_4_k_cu_671746e84cuda3std6ranges3__45__cpo4dataE
	.align		8
        /*00b8*/ 	.dword	_ZN34_INTERNAL_b0713691_4_k_cu_671746e84cuda3std6ranges3__45__cpo5cdataE
	.align		8
        /*00c0*/ 	.dword	_ZN34_INTERNAL_b0713691_4_k_cu_671746e84cuda3std6ranges3__45__cpo4sizeE
	.align		8
        /*00c8*/ 	.dword	_ZN34_INTERNAL_b0713691_4_k_cu_671746e84cuda3std6ranges3__45__cpo5ssizeE
	.align		8
        /*00d0*/ 	.dword	_ZN34_INTERNAL_b0713691_4_k_cu_671746e84cuda3std6ranges3__45__cpo8distanceE
	.align		8
        /*00d8*/ 	.dword	_ZN34_INTERNAL_b0713691_4_k_cu_671746e86thrust24THRUST_300001_SM_1000_NS6system6detail10sequential3seqE


//--------------------- .text.invokeBlockSumKernel --------------------------
	.section	.text.invokeBlockSumKernel,"ax",@progbits
	.align	128
        .global         invokeBlockSumKernel
        .type           invokeBlockSumKernel,@function
        .size           invokeBlockSumKernel,(.L_x_1 - invokeBlockSumKernel)
        .other          invokeBlockSumKernel,@"STO_CUDA_ENTRY STV_DEFAULT"
invokeBlockSumKernel:
.text.invokeBlockSumKernel:
[----:B------:R-:W-:Y:S01]  /*0000*/  LDC R1, c[0x0][0x37c] ;  /* 0x0000df00ff017b82 */ /* 0x000fe20000000800 */
[----:B------:R-:W0:Y:S07]  /*0010*/  S2R R2, SR_TID.X ;  /* 0x0000000000027919 */ /* 0x000e2e0000002100 */
[----:B------:R-:W0:Y:S01]  /*0020*/  S2UR UR4, SR_CTAID.X ;  /* 0x00000000000479c3 */ /* 0x000e220000002500 */
[----:B------:R-:W1:Y:S01]  /*0030*/  LDCU.64 UR8, c[0x0][0x388] ;  /* 0x00007100ff0877ac */ /* 0x000e620008000a00 */
[----:B------:R-:W-:Y:S01]  /*0040*/  IMAD.MOV.U32 R3, RZ, RZ, RZ ;  /* 0x000000ffff037224 */ /* 0x000fe200078e00ff */
[----:B------:R-:W-:Y:S01]  /*0050*/  IADD3 R10, P0, PT, RZ, RZ, RZ ;  /* 0x000000ffff0a7210 */ /* 0x000fe20007f1e0ff */
[----:B------:R-:W2:Y:S04]  /*0060*/  LDCU.64 UR6, c[0x0][0x358] ;  /* 0x00006b00ff0677ac */ /* 0x000ea80008000a00 */
[----:B------:R-:W0:Y:S02]  /*0070*/  LDC R5, c[0x0][0x360] ;  /* 0x0000d800ff057b82 */ /* 0x000e240000000800 */
[----:B0-----:R-:W-:-:S03]  /*0080*/  IMAD.WIDE.U32 R4, R5, UR4, R2 ;  /* 0x0000000405047c25 */ /* 0x001fc6000f8e0002 */
[C---:B------:R-:W-:Y:S02]  /*0090*/  IADD3.X R7, PT, PT, R4.reuse, 0x40, RZ, P0, !PT ;  /* 0x0000004004077810 */ /* 0x040fe400007fe4ff */
[----:B------:R-:W-:Y:S02]  /*00a0*/  SHF.R.S64 R16, RZ, 0x1d, R4 ;  /* 0x0000001dff107819 */ /* 0x000fe40000001004 */
[C---:B------:R-:W-:Y:S02]  /*00b0*/  IADD3.X R15, PT, PT, R4.reuse, 0x80, RZ, P0, !PT ;  /* 0x00000080040f7810 */ /* 0x040fe400007fe4ff */
[----:B------:R-:W-:Y:S02]  /*00c0*/  IADD3.X R13, PT, PT, R4, 0xc0, RZ, P0, !PT ;  /* 0x000000c0040d7810 */ /* 0x000fe400007fe4ff */
[----:B------:R-:W-:Y:S02]  /*00d0*/  SHF.R.S64 R6, R10, 0x1d, R7 ;  /* 0x0000001d0a067819 */ /* 0x000fe40000001007 */
[----:B-1----:R-:W-:-:S02]  /*00e0*/  IADD3 R16, P1, PT, R16, UR8, RZ ;  /* 0x0000000810107c10 */ /* 0x002fc4000ff3e0ff */
[----:B------:R-:W-:Y:S02]  /*00f0*/  SHF.R.S64 R22, R10, 0x1d, R15 ;  /* 0x0000001d0a167819 */ /* 0x000fe4000000100f */
[----:B------:R-:W-:Y:S02]  /*0100*/  IADD3.X R9, PT, PT, R4, 0x140, RZ, P0, !PT ;  /* 0x0000014004097810 */ /* 0x000fe400007fe4ff */
[----:B------:R-:W-:Y:S02]  /*0110*/  IADD3 R6, P2, PT, R6, UR8, RZ ;  /* 0x0000000806067c10 */ /* 0x000fe4000ff5e0ff */
[----:B------:R-:W-:Y:S02]  /*0120*/  SHF.R.S64 R12, R10, 0x1d, R13 ;  /* 0x0000001d0a0c7819 */ /* 0x000fe4000000100d */
[C---:B------:R-:W-:Y:S02]  /*0130*/  IADD3.X R11, PT, PT, R4.reuse, 0x100, RZ, P0, !PT ;  /* 0x00000100040b7810 */ /* 0x040fe400007fe4ff */
[----:B------:R-:W-:-:S02]  /*0140*/  LEA.HI.X.SX32 R17, R4, UR9, 0x3, P1 ;  /* 0x0000000904117c11 */ /* 0x000fc400088f1eff */
[----:B------:R-:W-:Y:S02]  /*0150*/  IADD3 R22, P1, PT, R22, UR8, RZ ;  /* 0x0000000816167c10 */ /* 0x000fe4000ff3e0ff */
[----:B------:R-:W-:Y:S01]  /*0160*/  LEA.HI.X.SX32 R7, R7, UR9, 0x3, P2 ;  /* 0x0000000907077c11 */ /* 0x000fe200090f1eff */
[----:B--2---:R-:W2:Y:S01]  /*0170*/  LDG.E R16, desc[UR6][R16.64] ;  /* 0x0000000610107981 */ /* 0x004ea2000c1e1900 */
[----:B------:R-:W-:Y:S02]  /*0180*/  SHF.R.S64 R14, R10, 0x1d, R9 ;  /* 0x0000001d0a0e7819 */ /* 0x000fe40000001009 */
[----:B------:R-:W-:Y:S01]  /*0190*/  IADD3 R12, P3, PT, R12, UR8, RZ ;  /* 0x000000080c0c7c10 */ /* 0x000fe2000ff7e0ff */
[----:B------:R0:W2:Y:S01]  /*01a0*/  LDG.E R18, desc[UR6][R6.64] ;  /* 0x0000000606127981 */ /* 0x0000a2000c1e1900 */
[----:B------:R-:W-:Y:S02]  /*01b0*/  SHF.R.S64 R20, R10, 0x1d, R11 ;  /* 0x0000001d0a147819 */ /* 0x000fe4000000100b */
[----:B------:R-:W-:-:S02]  /*01c0*/  LEA.HI.X.SX32 R23, R15, UR9, 0x3, P1 ;  /* 0x000000090f177c11 */ /* 0x000fc400088f1eff */
[----:B------:R-:W-:Y:S02]  /*01d0*/  IADD3.X R25, PT, PT, R4, 0x1c0, RZ, P0, !PT ;  /* 0x000001c004197810 */ /* 0x000fe400007fe4ff */
[----:B------:R-:W-:Y:S01]  /*01e0*/  IADD3 R14, P1, PT, R14, UR8, RZ ;  /* 0x000000080e0e7c10 */ /* 0x000fe2000ff3e0ff */
[----:B------:R-:W2:Y:S01]  /*01f0*/  LDG.E R17, desc[UR6][R22.64] ;  /* 0x0000000616117981 */ /* 0x000ea2000c1e1900 */
[----:B------:R-:W-:Y:S02]  /*0200*/  LEA.HI.X.SX32 R13, R13, UR9, 0x3, P3 ;  /* 0x000000090d0d7c11 */ /* 0x000fe400098f1eff */
[----:B------:R-:W-:Y:S02]  /*0210*/  IADD3 R20, P2, PT, R20, UR8, RZ ;  /* 0x0000000814147c10 */ /* 0x000fe4000ff5e0ff */
[C---:B------:R-:W-:Y:S01]  /*0220*/  IADD3.X R27, PT, PT, R4.reuse, 0x180, RZ, P0, !PT ;  /* 0x00000180041b7810 */ /* 0x040fe200007fe4ff */
[----:B------:R1:W3:Y:S01]  /*0230*/  LDG.E R19, desc[UR6][R12.64] ;  /* 0x000000060c137981 */ /* 0x0002e2000c1e1900 */
[----:B0-----:R-:W-:-:S02]  /*0240*/  IADD3.X R7, PT, PT, R4, 0x200, RZ, P0, !PT ;  /* 0x0000020004077810 */ /* 0x001fc400007fe4ff */
[C---:B------:R-:W-:Y:S02]  /*0250*/  SHF.R.S64 R8, R10.reuse, 0x1d, R25 ;  /* 0x0000001d0a087819 */ /* 0x040fe40000001019 */
[----:B------:R-:W-:Y:S02]  /*0260*/  LEA.HI.X.SX32 R15, R9, UR9, 0x3, P1 ;  /* 0x00000009090f7c11 */ /* 0x000fe400088f1eff */
[----:B------:R-:W-:Y:S02]  /*0270*/  LEA.HI.X.SX32 R21, R11, UR9, 0x3, P2 ;  /* 0x000000090b157c11 */ /* 0x000fe400090f1eff */
[----:B------:R-:W-:Y:S01]  /*0280*/  SHF.R.S64 R28, R10, 0x1d, R27 ;  /* 0x0000001d0a1c7819 */ /* 0x000fe2000000101b */
[----:B------:R0:W4:Y:S01]  /*0290*/  LDG.E R0, desc[UR6][R14.64] ;  /* 0x000000060e007981 */ /* 0x000122000c1e1900 */
[----:B------:R-:W-:Y:S02]  /*02a0*/  IADD3.X R11, PT, PT, R4, 0x240, RZ, P0, !PT ;  /* 0x00000240040b7810 */ /* 0x000fe400007fe4ff */
[----:B-1----:R-:W-:Y:S01]  /*02b0*/  SHF.R.S64 R13, R10, 0x1d, R7 ;  /* 0x0000001d0a0d7819 */ /* 0x002fe20000001007 */
[----:B------:R-:W3:Y:S01]  /*02c0*/  LDG.E R20, desc[UR6][R20.64] ;  /* 0x0000000614147981 */ /* 0x000ee2000c1e1900 */
[----:B------:R-:W-:-:S02]  /*02d0*/  IADD3 R12, P1, PT, R8, UR8, RZ ;  /* 0x00000008080c7c10 */ /* 0x000fc4000ff3e0ff */
[----:B------:R-:W-:Y:S02]  /*02e0*/  IADD3 R28, P2, PT, R28, UR8, RZ ;  /* 0x000000081c1c7c10 */ /* 0x000fe4000ff5e0ff */
[----:B------:R-:W-:Y:S02]  /*02f0*/  SHF.R.S64 R6, R10, 0x1d, R11 ;  /* 0x0000001d0a067819 */ /* 0x000fe4000000100b */
[----:B0-----:R-:W-:Y:S02]  /*0300*/  IADD3 R14, P3, PT, R13, UR8, RZ ;  /* 0x000000080d0e7c10 */ /* 0x001fe4000ff7e0ff */
[----:B------:R-:W-:Y:S02]  /*0310*/  LEA.HI.X.SX32 R13, R25, UR9, 0x3, P1 ;  /* 0x00000009190d7c11 */ /* 0x000fe400088f1eff */
[----:B------:R-:W-:Y:S02]  /*0320*/  IADD3.X R9, PT, PT, R4, 0x280, RZ, P0, !PT ;  /* 0x0000028004097810 */ /* 0x000fe400007fe4ff */
[----:B------:R-:W-:Y:S01]  /*0330*/  LEA.HI.X.SX32 R29, R27, UR9, 0x3, P2 ;  /* 0x000000091b1d7c11 */ /* 0x000fe200090f1eff */
[----:B------:R0:W5:Y:S01]  /*0340*/  LDG.E R22, desc[UR6][R12.64] ;  /* 0x000000060c167981 */ /* 0x000162000c1e1900 */
[----:B------:R-:W-:-:S02]  /*0350*/  IADD3 R6, P2, PT, R6, UR8, RZ ;  /* 0x0000000806067c10 */ /* 0x000fc4000ff5e0ff */
[----:B------:R-:W-:Y:S01]  /*0360*/  SHF.R.S64 R8, R10, 0x1d, R9 ;  /* 0x0000001d0a087819 */ /* 0x000fe20000001009 */
[----:B------:R1:W4:Y:S01]  /*0370*/  LDG.E R21, desc[UR6][R28.64] ;  /* 0x000000061c157981 */ /* 0x000322000c1e1900 */
[----:B------:R-:W-:Y:S02]  /*0380*/  LEA.HI.X.SX32 R15, R7, UR9, 0x3, P3 ;  /* 0x00000009070f7c11 */ /* 0x000fe400098f1eff */
[C---:B------:R-:W-:Y:S02]  /*0390*/  IADD3.X R26, PT, PT, R4.reuse, 0x300, RZ, P0, !PT ;  /* 0x00000300041a7810 */ /* 0x040fe400007fe4ff */
[----:B------:R-:W-:Y:S01]  /*03a0*/  LEA.HI.X.SX32 R7, R11, UR9, 0x3, P2 ;  /* 0x000000090b077c11 */ /* 0x000fe200090f1eff */
[----:B------:R-:W5:Y:S01]  /*03b0*/  LDG.E R23, desc[UR6][R14.64] ;  /* 0x000000060e177981 */ /* 0x000f62000c1e1900 */
[----:B0-----:R-:W-:Y:S02]  /*03c0*/  IADD3.X R13, PT, PT, R4, 0x2c0, RZ, P0, !PT ;  /* 0x000002c0040d7810 */ /* 0x001fe400007fe4ff */
[----:B------:R-:W-:Y:S01]  /*03d0*/  IADD3 R8, P1, PT, R8, UR8, RZ ;  /* 0x0000000808087c10 */ /* 0x000fe2000ff3e0ff */
[----:B------:R0:W5:Y:S01]  /*03e0*/  LDG.E R24, desc[UR6][R6.64] ;  /* 0x0000000606187981 */ /* 0x000162000c1e1900 */
[----:B------:R-:W-:-:S02]  /*03f0*/  IADD3.X R11, PT, PT, R4, 0x380, RZ, P0, !PT ;  /* 0x00000380040b7810 */ /* 0x000fc400007fe4ff */
[C---:B------:R-:W-:Y:S02]  /*0400*/  SHF.R.S64 R12, R10.reuse, 0x1d, R13 ;  /* 0x0000001d0a0c7819 */ /* 0x040fe4000000100d */
[----:B-1----:R-:W-:Y:S02]  /*0410*/  SHF.R.S64 R28, R10, 0x1d, R26 ;  /* 0x0000001d0a1c7819 */ /* 0x002fe4000000101a */
[C---:B------:R-:W-:Y:S02]  /*0420*/  IADD3.X R29, PT, PT, R4.reuse, 0x340, RZ, P0, !PT ;  /* 0x00000340041d7810 */ /* 0x040fe400007fe4ff */
[----:B------:R-:W-:Y:S02]  /*0430*/  IADD3.X R25, PT, PT, R4, 0x3c0, RZ, P0, !PT ;  /* 0x000003c004197810 */ /* 0x000fe400007fe4ff */
[----:B------:R-:W-:Y:S02]  /*0440*/  LEA.HI.X.SX32 R9, R9, UR9, 0x3, P1 ;  /* 0x0000000909097c11 */ /* 0x000fe400088f1eff */
[----:B0-----:R-:W-:-:S02]  /*0450*/  SHF.R.S64 R7, R10, 0x1d, R11 ;  /* 0x0000001d0a077819 */ /* 0x001fc4000000100b */
[----:B------:R-:W-:Y:S01]  /*0460*/  IADD3 R12, P0, PT, R12, UR8, RZ ;  /* 0x000000080c0c7c10 */ /* 0x000fe2000ff1e0ff */
[----:B------:R0:W5:Y:S01]  /*0470*/  LDG.E R27, desc[UR6][R8.64] ;  /* 0x00000006081b7981 */ /* 0x000162000c1e1900 */
[----:B------:R-:W-:Y:S02]  /*0480*/  IADD3 R6, P1, PT, R28, UR8, RZ ;  /* 0x000000081c067c10 */ /* 0x000fe4000ff3e0ff */
[C---:B------:R-:W-:Y:S02]  /*0490*/  SHF.R.S64 R15, R10.reuse, 0x1d, R29 ;  /* 0x0000001d0a0f7819 */ /* 0x040fe4000000101d */
[----:B------:R-:W-:Y:S02]  /*04a0*/  SHF.R.S64 R14, R10, 0x1d, R25 ;  /* 0x0000001d0a0e7819 */ /* 0x000fe40000001019 */
[----:B------:R-:W-:Y:S02]  /*04b0*/  IADD3 R10, P2, PT, R7, UR8, RZ ;  /* 0x00000008070a7c10 */ /* 0x000fe4000ff5e0ff */
[----:B------:R-:W-:-:S02]  /*04c0*/  LEA.HI.X.SX32 R13, R13, UR9, 0x3, P0 ;  /* 0x000000090d0d7c11 */ /* 0x000fc400080f1eff */
[----:B------:R-:W-:Y:S02]  /*04d0*/  LEA.HI.X.SX32 R7, R26, UR9, 0x3, P1 ;  /* 0x000000091a077c11 */ /* 0x000fe400088f1eff */
[----:B0-----:R-:W-:Y:S01]  /*04e0*/  IADD3 R8, P0, PT, R15, UR8, RZ ;  /* 0x000000080f087c10 */ /* 0x001fe2000ff1e0ff */
[----:B------:R0:W5:Y:S01]  /*04f0*/  LDG.E R12, desc[UR6][R12.64] ;  /* 0x000000060c0c7981 */ /* 0x000162000c1e1900 */
[----:B------:R-:W-:Y:S02]  /*0500*/  LEA.HI.X.SX32 R11, R11, UR9, 0x3, P2 ;  /* 0x000000090b0b7c11 */ /* 0x000fe400090f1eff */
[----:B------:R-:W-:Y:S01]  /*0510*/  LEA.HI.X.SX32 R9, R29, UR9, 0x3, P0 ;  /* 0x000000091d097c11 */ /* 0x000fe200080f1eff */
[----:B------:R-:W5:Y:S01]  /*0520*/  LDG.E R7, desc[UR6][R6.64] ;  /* 0x0000000606077981 */ /* 0x000f62000c1e1900 */
[----:B------:R-:W-:-:S03]  /*0530*/  IADD3 R14, P0, PT, R14, UR8, RZ ;  /* 0x000000080e0e7c10 */ /* 0x000fc6000ff1e0ff */
[----:B------:R-:W5:Y:S01]  /*0540*/  LDG.E R8, desc[UR6][R8.64] ;  /* 0x0000000608087981 */ /* 0x000f62000c1e1900 */
[----:B------:R-:W-:-:S03]  /*0550*/  LEA.HI.X.SX32 R15, R25, UR9, 0x3, P0 ;  /* 0x00000009190f7c11 */ /* 0x000fc600080f1eff */
[----:B------:R-:W5:Y:S04]  /*0560*/  LDG.E R11, desc[UR6][R10.64] ;  /* 0x000000060a0b7981 */ /* 0x000f68000c1e1900 */
[----:B------:R-:W5:Y:S01]  /*0570*/  LDG.E R14, desc[UR6][R14.64] ;  /* 0x000000060e0e7981 */ /* 0x000f62000c1e1900 */
[----:B0-----:R-:W0:Y:S01]  /*0580*/  S2R R13, SR_LANEID ;  /* 0x00000000000d7919 */ /* 0x001e220000000000 */
[----:B------:R-:W1:Y:S01]  /*0590*/  S2UR UR5, SR_CgaCtaId ;  /* 0x00000000000579c3 */ /* 0x000e620000008800 */
[----:B------:R-:W-:Y:S01]  /*05a0*/  UMOV UR4, 0x400 ;  /* 0x0000040000047882 */ /* 0x000fe20000000000 */
[----:B0-----:R-:W-:Y:S01]  /*05b0*/  ISETP.NE.AND P0, PT, R13, RZ, PT ;  /* 0x000000ff0d00720c */ /* 0x001fe20003f05270 */
[----:B-1----:R-:W-:Y:S01]  /*05c0*/  ULEA UR4, UR5, UR4, 0x18 ;  /* 0x0000000405047291 */ /* 0x002fe2000f8ec0ff */
[----:B--2---:R-:W-:-:S04]  /*05d0*/  IADD3 R16, PT, PT, R17, R18, R16 ;  /* 0x0000001211107210 */ /* 0x004fc80007ffe010 */
[----:B---3--:R-:W-:-:S04]  /*05e0*/  IADD3 R16, PT, PT, R20, R16, R19 ;  /* 0x0000001014107210 */ /* 0x008fc80007ffe013 */
[----:B----4-:R-:W-:-:S04]  /*05f0*/  IADD3 R0, PT, PT, R21, R16, R0 ;  /* 0x0000001015007210 */ /* 0x010fc80007ffe000 */
[----:B-----5:R-:W-:-:S04]  /*0600*/  IADD3 R0, PT, PT, R23, R0, R22 ;  /* 0x0000000017007210 */ /* 0x020fc80007ffe016 */
[----:B------:R-:W-:-:S04]  /*0610*/  IADD3 R0, PT, PT, R27, R0, R24 ;  /* 0x000000001b007210 */ /* 0x000fc80007ffe018 */
[----:B------:R-:W-:-:S04]  /*0620*/  IADD3 R0, PT, PT, R7, R0, R12 ;  /* 0x0000000007007210 */ /* 0x000fc80007ffe00c */
[----:B------:R-:W-:-:S05]  /*0630*/  IADD3 R7, PT, PT, R11, R0, R8 ;  /* 0x000000000b077210 */ /* 0x000fca0007ffe008 */
[----:B------:R-:W-:-:S04]  /*0640*/  IMAD.IADD R7, R14, 0x1, R7 ;  /* 0x000000010e077824 */ /* 0x000fc800078e0207 */
[----:B------:R-:W0:Y:S01]  /*0650*/  REDUX.SUM.S32 UR8, R7 ;  /* 0x00000000070873c4 */ /* 0x000e22000000c200 */
[----:B------:R-:W-:-:S04]  /*0660*/  @!P0 SHF.R.U32.HI R0, RZ, 0x3, R2 ;  /* 0x00000003ff008819 */ /* 0x000fc80000011602 */
[----:B------:R-:W-:Y:S01]  /*0670*/  @!P0 LOP3.LUT R9, R0, 0x7c, RZ, 0xc0, !PT ;  /* 0x0000007c00098812 */ /* 0x000fe200078ec0ff */
[----:B0-----:R-:W-:-:S05]  /*0680*/  IMAD.U32 R0, RZ, RZ, UR8 ;  /* 0x00000008ff007e24 */ /* 0x001fca000f8e00ff */
[----:B------:R0:W-:Y:S01]  /*0690*/  @!P0 STS [R9+UR4+0x4], R0 ;  /* 0x0000040009008988 */ /* 0x0001e20008000804 */
[----:B------:R-:W-:Y:S01]  /*06a0*/  BAR.SYNC.DEFER_BLOCKING 0x0 ;  /* 0x0000000000007b1d */ /* 0x000fe20000010000 */
[----:B------:R-:W-:-:S04]  /*06b0*/  ISETP.NE.U32.AND P0, PT, R4, RZ, PT ;  /* 0x000000ff0400720c */ /* 0x000fc80003f05070 */
[----:B------:R-:W-:Y:S01]  /*06c0*/  ISETP.NE.AND.EX P0, PT, R5, RZ, PT, P0 ;  /* 0x000000ff0500720c */ /* 0x000fe20003f05300 */
[----:B------:R-:W1:-:S12]  /*06d0*/  LDS R6, [UR4+0x8] ;  /* 0x00000804ff067984 */ /* 0x000e580008000800 */
[----:B0-----:R-:W-:Y:S05]  /*06e0*/  @P0 EXIT ;  /* 0x000000000000094d */ /* 0x001fea0003800000 */
[----:B------:R-:W0:Y:S01]  /*06f0*/  LDC.64 R4, c[0x0][0x390] ;  /* 0x0000e400ff047b82 */ /* 0x000e220000000a00 */
[----:B------:R-:W-:-:S04]  /*0700*/  ISETP.NE.AND P0, PT, R2, RZ, PT ;  /* 0x000000ff0200720c */ /* 0x000fc80003f05270 */
[----:B-1----:R-:W-:-:S05]  /*0710*/  SEL R3, R6, RZ, !P0 ;  /* 0x000000ff06037207 */ /* 0x002fca0004000000 */
[----:B------:R-:W-:-:S05]  /*0720*/  IMAD.IADD R2, R0, 0x1, R3 ;  /* 0x0000000100027824 */ /* 0x000fca00078e0203 */
[----:B------:R-:W-:-:S05]  /*0730*/  SHF.R.S32.HI R3, RZ, 0x1f, R2 ;  /* 0x0000001fff037819 */ /* 0x000fca0000011402 */
[----:B0-----:R-:W-:Y:S01]  /*0740*/  STG.E.64 desc[UR6][R4.64], R2 ;  /* 0x0000000204007986 */ /* 0x001fe2000c101b06 */
[----:B------:R-:W-:Y:S05]  /*0750*/  EXIT ;  /* 0x000000000000794d */ /* 0x000fea0003800000 */
.L_x_0:
[----:B------:R-:W-:-:S00]  /*0760*/  BRA `(.L_x_0) ;  /* 0xfffffffc00fc7947 */ /* 0x000fc0000383ffff */
[----:B------:R-:W-:-:S00]  /*0770*/  NOP ;  /* 0x0000000000007918 */ /* 0x000fc00000000000 */
        /* <DEDUP_REMOVED lines=8> */
.L_x_1:


//--------------------- .nv.shared.invokeBlockSumKernel --------------------------
	.section	.nv.shared.invokeBlockSumKernel,"aw",@nobits
	.sectionflags	@""
	.align	4
.nv.shared.invokeBlockSumKernel:
	.zero		1040


//--------------------- .nv.shared.reserved.0     --------------------------
	.section	.nv.shared.reserved.0,"aw",@nobits
	.weak		__nv_reservedSMEM_offset_0_alias
	.size		__nv_reservedSMEM_offset_0_alias, 0, 64
	.other		__nv_reservedSMEM_offset_0_alias,@"STO_CUDA_RESERVED_SHARED STV_DEFAULT"
__nv_reservedSMEM_offset_0_alias:
	.zero		0
	.zero		64


//--------------------- .nv.global                --------------------------
	.section	.nv.global,"aw",@nobits
.nv.global:
	.type		_ZN34_INTERNAL_b0713691_4_k_cu_671746e84cuda3std3__48in_placeE,@object
	.size		_ZN34_INTERNAL_b0713691_4_k_cu_671746e84cuda3std3__48in_placeE,(_ZN34_INTERNAL_b0713691_4_k_cu_671746e84cuda3std6ranges3__45__cpo8distanceE - _ZN34_INTERNAL_b0713691_4_k_cu_671746e84cuda3std3__48in_placeE)
_ZN34_INTERNAL_b0713691_4_k_cu_671746e84cuda3std3__48in_placeE:
	.zero		1
	.type		_ZN34_INTERNAL_b0713691_4_k_cu_671746e84cuda3std6ranges3__45__cpo8distanceE,@object
	.size		_ZN34_INTERNAL_b0713691_4_k_cu_671746e84cuda3std6ranges3__45__cpo8distanceE,(_ZN34_INTERNAL_b0713691_4_k_cu_671746e84cuda3std3__45__cpo6cbeginE - _ZN34_INTERNAL_b0713691_4_k_cu_671746e84cuda3std6ranges3__45__cpo8distanceE)
_ZN34_INTERNAL_b0713691_4_k_cu_671746e84cuda3std6ranges3__45__cpo8distanceE:
	.zero		1
	.type		_ZN34_INTERNAL_b0713691_4_k_cu_671746e84cuda3std3__45__cpo6cbeginE,@object
	.size		_ZN34_INTERNAL_b0713691_4_k_cu_671746e84cuda3std3__45__cpo6cbeginE,(_ZN34_INTERNAL_b0713691_4_k_cu_671746e84cuda3std6ranges3__45__cpo7advanceE - _ZN34_INTERNAL_b0713691_4_k_cu_671746e84cuda3std3__45__cpo6cbeginE)
_ZN34_INTERNAL_b0713691_4_k_cu_671746e84cuda3std3__45__cpo6cbeginE:
	.zero		1
	.type		_ZN34_INTERNAL_b0713691_4_k_cu_671746e84cuda3std6ranges3__45__cpo7advanceE,@object
	.size		_ZN34_INTERNAL_b0713691_4_k_cu_671746e84cuda3std6ranges3__45__cpo7advanceE,(_ZN34_INTERNAL_b0713691_4_k_cu_671746e84cuda3std3__45__cpo7crbeginE - _ZN34_INTERNAL_b0713691_4_k_cu_671746e84cuda3std6ranges3__45__cpo7advanceE)
_ZN34_INTERNAL_b0713691_4_k_cu_671746e84cuda3std6ranges3__45__cpo7advanceE:
	.zero		1
	.type		_ZN34_INTERNAL_b0713691_4_k_cu_671746e84cuda3std3__45__cpo7crbeginE,@object
	.size		_ZN34_INTERNAL_b0713691_4_k_cu_671746e84cuda3std3__45__cpo7crbeginE,(_ZN34_INTERNAL_b0713691_4_k_cu_671746e84cuda3std6ranges3__45__cpo4dataE - _ZN34_INTERNAL_b0713691_4_k_cu_671746e84cuda3std3__45__cpo7crbeginE)
_ZN34_INTERNAL_b0713691_4_k_cu_671746e84cuda3std3__45__cpo7crbeginE:
	.zero		1
	.type		_ZN34_INTERNAL_b0713691_4_k_cu_671746e84cuda3std6ranges3__45__cpo4dataE,@object
	.size		_ZN34_INTERNAL_b0713691_4_k_cu_671746e84cuda3std6ranges3__45__cpo4dataE,(_ZN34_INTERNAL_b0713691_4_k_cu_671746e84cuda3std6ranges3__45__cpo5beginE - _ZN34_INTERNAL_b0713691_4_k_cu_671746e84cuda3std6ranges3__45__cpo4dataE)
_ZN34_INTERNAL_b0713691_4_k_cu_671746e84cuda3std6ranges3__45__cpo4dataE:
	.zero		1
	.type		_ZN34_INTERNAL_b0713691_4_k_cu_671746e84cuda3std6ranges3__45__cpo5beginE,@object
	.size		_ZN34_INTERNAL_b0713691_4_k_cu_671746e84cuda3std6ranges3__45__cpo5beginE,(_ZN34_INTERNAL_b0713691_4_k_cu_671746e84cuda3std3__436_GLOBAL__N__b0713691_4_k_cu_671746e86ignoreE - _ZN34_INTERNAL_b0713691_4_k_cu_671746e84cuda3std6ranges3__45__cpo5beginE)
_ZN34_INTERNAL_b0713691_4_k_cu_671746e84cuda3std6ranges3__45__cpo5beginE:
	.zero		1
	.type		_ZN34_INTERNAL_b0713691_4_k_cu_671746e84cuda3std3__436_GLOBAL__N__b0713691_4_k_cu_671746e86ignoreE,@object
	.size		_ZN34_INTERNAL_b0713691_4_k_cu_671746e84cuda3std3__436_GLOBAL__N__b0713691_4_k_cu_671746e86ignoreE,(_ZN34_INTERNAL_b0713691_4_k_cu_671746e84cuda3std6ranges3__45__cpo4sizeE - _ZN34_INTERNAL_b0713691_4_k_cu_671746e84cuda3std3__436_GLOBAL__N__b0713691_4_k_cu_671746e86ignoreE)
_ZN34_INTERNAL_b0713691_4_k_cu_671746e84cuda3std3__436_GLOBAL__N__b0713691_4_k_cu_671746e86ignoreE:
	.zero		1
	.type		_ZN34_INTERNAL_b0713691_4_k_cu_671746e84cuda3std6ranges3__45__cpo4sizeE,@object
	.size		_ZN34_INTERNAL_b0713691_4_k_cu_671746e84cuda3std6ranges3__45__cpo4sizeE,(_ZN34_INTERNAL_b0713691_4_k_cu_671746e84cuda3std3__45__cpo5beginE - _ZN34_INTERNAL_b0713691_4_k_cu_671746e84cuda3std6ranges3__45__cpo4sizeE)
_ZN34_INTERNAL_b0713691_4_k_cu_671746e84cuda3std6ranges3__45__cpo4sizeE:
	.zero		1
	.type		_ZN34_INTERNAL_b0713691_4_k_cu_671746e84cuda3std3__45__cpo5beginE,@object
	.size		_ZN34_INTERNAL_b0713691_4_k_cu_671746e84cuda3std3__45__cpo5beginE,(_ZN34_INTERNAL_b0713691_4_k_cu_671746e84cuda3std6ranges3__45__cpo6cbeginE - _ZN34_INTERNAL_b0713691_4_k_cu_671746e84cuda3std3__45__cpo5beginE)
_ZN34_INTERNAL_b0713691_4_k_cu_671746e84cuda3std3__45__cpo5beginE:
	.zero		1
	.type		_ZN34_INTERNAL_b0713691_4_k_cu_671746e84cuda3std6ranges3__45__cpo6cbeginE,@object
	.size		_ZN34_INTERNAL_b0713691_4_k_cu_671746e84cuda3std6ranges3__45__cpo6cbeginE,(_ZN34_INTERNAL_b0713691_4_k_cu_671746e84cuda3std3__45__cpo6rbeginE - _ZN34_INTERNAL_b0713691_4_k_cu_671746e84cuda3std6ranges3__45__cpo6cbeginE)
_ZN34_INTERNAL_b0713691_4_k_cu_671746e84cuda3std6ranges3__45__cpo6cbeginE:
	.zero		1
	.type		_ZN34_INTERNAL_b0713691_4_k_cu_671746e84cuda3std3__45__cpo6rbeginE,@object
	.size		_ZN34_INTERNAL_b0713691_4_k_cu_671746e84cuda3std3__45__cpo6rbeginE,(_ZN34_INTERNAL_b0713691_4_k_cu_671746e84cuda3std6ranges3__45__cpo4nextE - _ZN34_INTERNAL_b0713691_4_k_cu_671746e84cuda3std3__45__cpo6rbeginE)
_ZN34_INTERNAL_b0713691_4_k_cu_671746e84cuda3std3__45__cpo6rbeginE:
	.zero		1
	.type		_ZN34_INTERNAL_b0713691_4_k_cu_671746e84cuda3std6ranges3__45__cpo4nextE,@object
	.size		_ZN34_INTERNAL_b0713691_4_k_cu_671746e84cuda3std6ranges3__45__cpo4nextE,(_ZN34_INTERNAL_b0713691_4_k_cu_671746e84cuda3std6ranges3__45__cpo4swapE - _ZN34_INTERNAL_b0713691_4_k_cu_671746e84cuda3std6ranges3__45__cpo4nextE)
_ZN34_INTERNAL_b0713691_4_k_cu_671746e84cuda3std6ranges3__45__cpo4nextE:
	.zero		1
	.type		_ZN34_INTERNAL_b0713691_4_k_cu_671746e84cuda3std6ranges3__45__cpo4swapE,@object
	.size		_ZN34_INTERNAL_b0713691_4_k_cu_671746e84cuda3std6ranges3__45__cpo4swapE,(_ZN34_INTERNAL_b0713691_4_k_cu_671746e84cuda3std3__420unreachable_sentinelE - _ZN34_INTERNAL_b0713691_4_k_cu_671746e84cuda3std6ranges3__45__cpo4swapE)
_ZN34_INTERNAL_b0713691_4_k_cu_671746e84cuda3std6ranges3__45__cpo4swapE:
	.zero		1
	.type		_ZN34_INTERNAL_b0713691_4_k_cu_671746e84cuda3std3__420unreachable_sentinelE,@object
	.size		_ZN34_INTERNAL_b0713691_4_k_cu_671746e84cuda3std3__420unreachable_sentinelE,(_ZN34_INTERNAL_b0713691_4_k_cu_671746e86thrust24THRUST_300001_SM_1000_NS6system6detail10sequential3seqE - _ZN34_INTERNAL_b0713691_4_k_cu_671746e84cuda3std3__420unreachable_sentinelE)
_ZN34_INTERNAL_b0713691_4_k_cu_671746e84cuda3std3__420unreachable_sentinelE:
	.zero		1
	.type		_ZN34_INTERNAL_b0713691_4_k_cu_671746e86thrust24THRUST_300001_SM_1000_NS6system6detail10sequential3seqE,@object
	.size		_ZN34_INTERNAL_b0713691_4_k_cu_671746e86thrust24THRUST_300001_SM_1000_NS6system6detail10sequential3seqE,(_ZN34_INTERNAL_b0713691_4_k_cu_671746e84cuda3std3__45__cpo4cendE - _ZN34_INTERNAL_b0713691_4_k_cu_671746e86thrust24THRUST_300001_SM_1000_NS6system6detail10sequential3seqE)
_ZN34_INTERNAL_b0713691_4_k_cu_671746e86thrust24THRUST_300001_SM_1000_NS6system6detail10sequential3seqE:
	.zero		1
	.type		_ZN34_INTERNAL_b0713691_4_k_cu_671746e84cuda3std3__45__cpo4cendE,@object
	.size		_ZN34_INTERNAL_b0713691_4_k_cu_671746e84cuda3std3__45__cpo4cendE,(_ZN34_INTERNAL_b0713691_4_k_cu_671746e84cuda3std6ranges3__45__cpo9iter_swapE - _ZN34_INTERNAL_b0713691_4_k_cu_671746e84cuda3std3__45__cpo4cendE)
_ZN34_INTERNAL_b0713691_4_k_cu_671746e84cuda3std3__45__cpo4cendE:
	.zero		1
	.type		_ZN34_INTERNAL_b0713691_4_k_cu_671746e84cuda3std6ranges3__45__cpo9iter_swapE,@object
	.size		_ZN34_INTERNAL_b0713691_4_k_cu_671746e84cuda3std6ranges3__45__cpo9iter_swapE,(_ZN34_INTERNAL_b0713691_4_k_cu_671746e84cuda3std3__45__cpo5crendE - _ZN34_INTERNAL_b0713691_4_k_cu_671746e84cuda3std6ranges3__45__cpo9iter_swapE)
_ZN34_INTERNAL_b0713691_4_k_cu_671746e84cuda3std6ranges3__45__cpo9iter_swapE:
	.zero		1
	.type		_ZN34_INTERNAL_b0713691_4_k_cu_671746e84cuda3std3__45__cpo5crendE,@object
	.size		_ZN34_INTERNAL_b0713691_4_k_cu_671746e84cuda3std3__45__cpo5crendE,(_ZN34_INTERNAL_b0713691_4_k_cu_671746e84cuda3std6ranges3__45__cpo5cdataE - _ZN34_INTERNAL_b0713691_4_k_cu_671746e84cuda3std3__45__cpo5crendE)
_ZN34_INTERNAL_b0713691_4_k_cu_671746e84cuda3std3__45__cpo5crendE:
	.zero		1
	.type		_ZN34_INTERNAL_b0713691_4_k_cu_671746e84cuda3std6ranges3__45__cpo5cdataE,@object
	.size		_ZN34_INTERNAL_b0713691_4_k_cu_671746e84cuda3std6ranges3__45__cpo5cdataE,(_ZN34_INTERNAL_b0713691_4_k_cu_671746e84cuda3std6ranges3__45__cpo3endE - _ZN34_INTERNAL_b0713691_4_k_cu_671746e84cuda3std6ranges3__45__cpo5cdataE)
_ZN34_INTERNAL_b0713691_4_k_cu_671746e84cuda3std6ranges3__45__cpo5cdataE:
	.zero		1
	.type		_ZN34_INTERNAL_b0713691_4_k_cu_671746e84cuda3std6ranges3__45__cpo3endE,@object
	.size		_ZN34_INTERNAL_b0713691_4_k_cu_671746e84cuda3std6ranges3__45__cpo3endE,(_ZN34_INTERNAL_b0713691_4_k_cu_671746e84cuda3std3__419piecewise_constructE - _ZN34_INTERNAL_b0713691_4_k_cu_671746e84cuda3std6ranges3__45__cpo3endE)
_ZN34_INTERNAL_b0713691_4_k_cu_671746e84cuda3std6ranges3__45__cpo3endE:
	.zero		1
	.type		_ZN34_INTERNAL_b0713691_4_k_cu_671746e84cuda3std3__419piecewise_constructE,@object
	.size		_ZN34_INTERNAL_b0713691_4_k_cu_671746e84cuda3std3__419piecewise_constructE,(_ZN34_INTERNAL_b0713691_4_k_cu_671746e84cuda3std6ranges3__45__cpo5ssizeE - _ZN34_INTERNAL_b0713691_4_k_cu_671746e84cuda3std3__419piecewise_constructE)
_ZN34_INTERNAL_b0713691_4_k_cu_671746e84cuda3std3__419piecewise_constructE:
	.zero		1
	.type		_ZN34_INTERNAL_b0713691_4_k_cu_671746e84cuda3std6ranges3__45__cpo5ssizeE,@object
	.size		_ZN34_INTERNAL_b0713691_4_k_cu_671746e84cuda3std6ranges3__45__cpo5ssizeE,(_ZN34_INTERNAL_b0713691_4_k_cu_671746e84cuda3std3__45__cpo3endE - _ZN34_INTERNAL_b0713691_4_k_cu_671746e84cuda3std6ranges3__45__cpo5ssizeE)
_ZN34_INTERNAL_b0713691_4_k_cu_671746e84cuda3std6ranges3__45__cpo5ssizeE:
	.zero		1
	.type		_ZN34_INTERNAL_b0713691_4_k_cu_671746e84cuda3std3__45__cpo3endE,@object
	.size		_ZN34_INTERNAL_b0713691_4_k_cu_671746e84cuda3std3__45__cpo3endE,(_ZN34_INTERNAL_b0713691_4_k_cu_671746e84cuda3std6ranges3__45__cpo4cendE - _ZN34_INTERNAL_b0713691_4_k_cu_671746e84cuda3std3__45__cpo3endE)
_ZN34_INTERNAL_b0713691_4_k_cu_671746e84cuda3std3__45__cpo3endE:
	.zero		1
	.type		_ZN34_INTERNAL_b0713691_4_k_cu_671746e84cuda3std6ranges3__45__cpo4cendE,@object
	.size		_ZN34_INTERNAL_b0713691_4_k_cu_671746e84cuda3std6ranges3__45__cpo4cendE,(_ZN34_INTERNAL_b0713691_4_k_cu_671746e84cuda3std3__45__cpo4rendE - _ZN34_INTERNAL_b0713691_4_k_cu_671746e84cuda3std6ranges3__45__cpo4cendE)
_ZN34_INTERNAL_b0713691_4_k_cu_671746e84cuda3std6ranges3__45__cpo4cendE:
	.zero		1
	.type		_ZN34_INTERNAL_b0713691_4_k_cu_671746e84cuda3std3__45__cpo4rendE,@object
	.size		_ZN34_INTERNAL_b0713691_4_k_cu_671746e84cuda3std3__45__cpo4rendE,(_ZN34_INTERNAL_b0713691_4_k_cu_671746e84cuda3std6ranges3__45__cpo4prevE - _ZN34_INTERNAL_b0713691_4_k_cu_671746e84cuda3std3__45__cpo4rendE)
_ZN34_INTERNAL_b0713691_4_k_cu_671746e84cuda3std3__45__cpo4rendE:
	.zero		1
	.type		_ZN34_INTERNAL_b0713691_4_k_cu_671746e84cuda3std6ranges3__45__cpo4prevE,@object
	.size		_ZN34_INTERNAL_b0713691_4_k_cu_671746e84cuda3std6ranges3__45__cpo4prevE,(_ZN34_INTERNAL_b0713691_4_k_cu_671746e84cuda3std6ranges3__45__cpo9iter_moveE - _ZN34_INTERNAL_b0713691_4_k_cu_671746e84cuda3std6ranges3__45__cpo4prevE)
_ZN34_INTERNAL_b0713691_4_k_cu_671746e84cuda3std6ranges3__45__cpo4prevE:
	.zero		1
	.type		_ZN34_INTERNAL_b0713691_4_k_cu_671746e84cuda3std6ranges3__45__cpo9iter_moveE,@object
	.size		_ZN34_INTERNAL_b0713691_4_k_cu_671746e84cuda3std6ranges3__45__cpo9iter_moveE,(.L_13 - _ZN34_INTERNAL_b0713691_4_k_cu_671746e84cuda3std6ranges3__45__cpo9iter_moveE)
_ZN34_INTERNAL_b0713691_4_k_cu_671746e84cuda3std6ranges3__45__cpo9iter_moveE:
	.zero		1
.L_13:


//--------------------- .nv.constant0.invokeBlockSumKernel --------------------------
	.section	.nv.constant0.invokeBlockSumKernel,"a",@progbits
	.sectionflags	@""
	.align	4
.nv.constant0.invokeBlockSumKernel:
	.zero		920


//--------------------- SYMBOLS --------------------------

	.type		.nv.reservedSmem.offset0,@object
	.size		.nv.reservedSmem.offset0,0x4
	.type		.nv.reservedSmem.cap,@object
	.size		.nv.reservedSmem.cap,0x4
